//
// Generated by NVIDIA NVVM Compiler
//
// Compiler Build ID: CL-36424714
// Cuda compilation tools, release 13.0, V13.0.88
// Based on NVVM 20.0.0
//

.version 9.0
.target sm_100
.address_size 64

	// .globl	_Z40shared_reduce_kernel_coalesced_coarsenedPfS_
// _ZZ40shared_reduce_kernel_coalesced_coarsenedPfS_E7input_s has been demoted
// _ZZ31shared_reduced_kernel_coalescedPfS_E10sharedData has been demoted

.visible .entry _Z40shared_reduce_kernel_coalesced_coarsenedPfS_(
	.param .u64 .ptr .align 1 _Z40shared_reduce_kernel_coalesced_coarsenedPfS__param_0,
	.param .u64 .ptr .align 1 _Z40shared_reduce_kernel_coalesced_coarsenedPfS__param_1
)
{
	.reg .pred 	%p<9>;
	.reg .b32 	%r<18>;
	.reg .b32 	%f<22>;
	.reg .b64 	%rd<15>;
	// demoted variable
	.shared .align 4 .b8 _ZZ40shared_reduce_kernel_coalesced_coarsenedPfS_E7input_s[1024];
	ld.param.u64 	%rd3, [_Z40shared_reduce_kernel_coalesced_coarsenedPfS__param_0];
	ld.param.u64 	%rd2, [_Z40shared_reduce_kernel_coalesced_coarsenedPfS__param_1];
	cvta.to.global.u64 	%rd1, %rd3;
	mov.u32 	%r1, %ctaid.x;
	mov.u32 	%r17, %ntid.x;
	mov.u32 	%r3, %tid.x;
	mul.lo.s32 	%r11, %r1, %r17;
	shl.b32 	%r12, %r11, 2;
	add.s32 	%r4, %r12, %r3;
	setp.gt.u32 	%p1, %r4, 1023;
	mov.f32 	%f19, 0f00000000;
	@%p1 bra 	$L__BB0_2;
	mul.wide.u32 	%rd4, %r4, 4;
	add.s64 	%rd5, %rd1, %rd4;
	ld.global.f32 	%f10, [%rd5];
	add.f32 	%f19, %f10, 0f00000000;
$L__BB0_2:
	add.s32 	%r5, %r4, %r17;
	setp.gt.u32 	%p2, %r5, 1023;
	@%p2 bra 	$L__BB0_4;
	mul.wide.u32 	%rd6, %r5, 4;
	add.s64 	%rd7, %rd1, %rd6;
	ld.global.f32 	%f11, [%rd7];
	add.f32 	%f19, %f19, %f11;
$L__BB0_4:
	add.s32 	%r6, %r5, %r17;
	setp.gt.u32 	%p3, %r6, 1023;
	@%p3 bra 	$L__BB0_6;
	mul.wide.u32 	%rd8, %r6, 4;
	add.s64 	%rd9, %rd1, %rd8;
	ld.global.f32 	%f12, [%rd9];
	add.f32 	%f19, %f19, %f12;
$L__BB0_6:
	add.s32 	%r7, %r6, %r17;
	setp.gt.u32 	%p4, %r7, 1023;
	@%p4 bra 	$L__BB0_8;
	mul.wide.u32 	%rd10, %r7, 4;
	add.s64 	%rd11, %rd1, %rd10;
	ld.global.f32 	%f13, [%rd11];
	add.f32 	%f19, %f19, %f13;
$L__BB0_8:
	shl.b32 	%r13, %r3, 2;
	mov.u32 	%r14, _ZZ40shared_reduce_kernel_coalesced_coarsenedPfS_E7input_s;
	add.s32 	%r8, %r14, %r13;
	st.shared.f32 	[%r8], %f19;
	bar.sync 	0;
	setp.lt.u32 	%p5, %r17, 2;
	@%p5 bra 	$L__BB0_12;
$L__BB0_9:
	shr.u32 	%r10, %r17, 1;
	setp.ge.u32 	%p6, %r3, %r10;
	@%p6 bra 	$L__BB0_11;
	shl.b32 	%r15, %r10, 2;
	add.s32 	%r16, %r8, %r15;
	ld.shared.f32 	%f14, [%r16];
	ld.shared.f32 	%f15, [%r8];
	add.f32 	%f16, %f14, %f15;
	st.shared.f32 	[%r8], %f16;
$L__BB0_11:
	bar.sync 	0;
	setp.gt.u32 	%p7, %r17, 3;
	mov.u32 	%r17, %r10;
	@%p7 bra 	$L__BB0_9;
$L__BB0_12:
	setp.ne.s32 	%p8, %r3, 0;
	@%p8 bra 	$L__BB0_14;
	ld.shared.f32 	%f17, [_ZZ40shared_reduce_kernel_coalesced_coarsenedPfS_E7input_s];
	cvta.to.global.u64 	%rd12, %rd2;
	mul.wide.u32 	%rd13, %r1, 4;
	add.s64 	%rd14, %rd12, %rd13;
	st.global.f32 	[%rd14], %f17;
$L__BB0_14:
	ret;

}
	// .globl	_Z31shared_reduced_kernel_coalescedPfS_
.visible .entry _Z31shared_reduced_kernel_coalescedPfS_(
	.param .u64 .ptr .align 1 _Z31shared_reduced_kernel_coalescedPfS__param_0,
	.param .u64 .ptr .align 1 _Z31shared_reduced_kernel_coalescedPfS__param_1
)
{
	.reg .pred 	%p<5>;
	.reg .b32 	%r<16>;
	.reg .b32 	%f<8>;
	.reg .b64 	%rd<11>;
	// demoted variable
	.shared .align 4 .b8 _ZZ31shared_reduced_kernel_coalescedPfS_E10sharedData[1024];
	ld.param.u64 	%rd2, [_Z31shared_reduced_kernel_coalescedPfS__param_0];
	ld.param.u64 	%rd1, [_Z31shared_reduced_kernel_coalescedPfS__param_1];
	cvta.to.global.u64 	%rd3, %rd2;
	mov.u32 	%r1, %ctaid.x;
	mov.u32 	%r15, %ntid.x;
	mul.lo.s32 	%r7, %r15, %r1;
	shl.b32 	%r8, %r7, 1;
	mov.u32 	%r3, %tid.x;
	add.s32 	%r9, %r8, %r3;
	mul.wide.u32 	%rd4, %r9, 4;
	add.s64 	%rd5, %rd3, %rd4;
	ld.global.f32 	%f1, [%rd5];
	add.s32 	%r10, %r9, %r15;
	mul.wide.u32 	%rd6, %r10, 4;
	add.s64 	%rd7, %rd3, %rd6;
	ld.global.f32 	%f2, [%rd7];
	add.f32 	%f3, %f1, %f2;
	shl.b32 	%r11, %r3, 2;
	mov.u32 	%r12, _ZZ31shared_reduced_kernel_coalescedPfS_E10sharedData;
	add.s32 	%r4, %r12, %r11;
	st.shared.f32 	[%r4], %f3;
	bar.sync 	0;
	setp.lt.u32 	%p1, %r15, 2;
	@%p1 bra 	$L__BB1_4;
$L__BB1_1:
	shr.u32 	%r6, %r15, 1;
	setp.ge.u32 	%p2, %r3, %r6;
	@%p2 bra 	$L__BB1_3;
	shl.b32 	%r13, %r6, 2;
	add.s32 	%r14, %r4, %r13;
	ld.shared.f32 	%f4, [%r14];
	ld.shared.f32 	%f5, [%r4];
	add.f32 	%f6, %f4, %f5;
	st.shared.f32 	[%r4], %f6;
$L__BB1_3:
	bar.sync 	0;
	setp.gt.u32 	%p3, %r15, 3;
	mov.u32 	%r15, %r6;
	@%p3 bra 	$L__BB1_1;
$L__BB1_4:
	setp.ne.s32 	%p4, %r3, 0;
	@%p4 bra 	$L__BB1_6;
	ld.shared.f32 	%f7, [_ZZ31shared_reduced_kernel_coalescedPfS_E10sharedData];
	cvta.to.global.u64 	%rd8, %rd1;
	mul.wide.u32 	%rd9, %r1, 4;
	add.s64 	%rd10, %rd8, %rd9;
	st.global.f32 	[%rd10], %f7;
$L__BB1_6:
	ret;

}
	// .globl	_Z23reduce_kernel_coalescedPfS_
.visible .entry _Z23reduce_kernel_coalescedPfS_(
	.param .u64 .ptr .align 1 _Z23reduce_kernel_coalescedPfS__param_0,
	.param .u64 .ptr .align 1 _Z23reduce_kernel_coalescedPfS__param_1
)
{
	.reg .pred 	%p<4>;
	.reg .b32 	%r<11>;
	.reg .b32 	%f<5>;
	.reg .b64 	%rd<11>;

	ld.param.u64 	%rd4, [_Z23reduce_kernel_coalescedPfS__param_0];
	ld.param.u64 	%rd3, [_Z23reduce_kernel_coalescedPfS__param_1];
	cvta.to.global.u64 	%rd1, %rd4;
	mov.u32 	%r1, %ctaid.x;
	mov.u32 	%r10, %ntid.x;
	mul.lo.s32 	%r7, %r10, %r1;
	shl.b32 	%r8, %r7, 1;
	mov.u32 	%r3, %tid.x;
	add.s32 	%r4, %r8, %r3;
	mul.wide.u32 	%rd5, %r4, 4;
	add.s64 	%rd2, %rd1, %rd5;
$L__BB2_1:
	setp.ge.u32 	%p1, %r3, %r10;
	@%p1 bra 	$L__BB2_3;
	add.s32 	%r9, %r10, %r4;
	mul.wide.u32 	%rd6, %r9, 4;
	add.s64 	%rd7, %rd1, %rd6;
	ld.global.f32 	%f1, [%rd7];
	ld.global.f32 	%f2, [%rd2];
	add.f32 	%f3, %f1, %f2;
	st.global.f32 	[%rd2], %f3;
$L__BB2_3:
	bar.sync 	0;
	shr.u32 	%r6, %r10, 1;
	setp.gt.u32 	%p2, %r10, 1;
	mov.u32 	%r10, %r6;
	@%p2 bra 	$L__BB2_1;
	setp.ne.s32 	%p3, %r3, 0;
	@%p3 bra 	$L__BB2_6;
	ld.global.f32 	%f4, [%rd2];
	cvta.to.global.u64 	%rd8, %rd3;
	mul.wide.u32 	%rd9, %r1, 4;
	add.s64 	%rd10, %rd8, %rd9;
	st.global.f32 	[%rd10], %f4;
$L__BB2_6:
	ret;

}
	// .globl	_Z19naive_reduce_kernelPfS_
.visible .entry _Z19naive_reduce_kernelPfS_(
	.param .u64 .ptr .align 1 _Z19naive_reduce_kernelPfS__param_0,
	.param .u64 .ptr .align 1 _Z19naive_reduce_kernelPfS__param_1
)
{
	.reg .pred 	%p<4>;
	.reg .b32 	%r<15>;
	.reg .b32 	%f<5>;
	.reg .b64 	%rd<11>;

	ld.param.u64 	%rd4, [_Z19naive_reduce_kernelPfS__param_0];
	ld.param.u64 	%rd3, [_Z19naive_reduce_kernelPfS__param_1];
	cvta.to.global.u64 	%rd1, %rd4;
	mov.u32 	%r1, %ctaid.x;
	mov.u32 	%r2, %ntid.x;
	mul.lo.s32 	%r8, %r2, %r1;
	shl.b32 	%r9, %r8, 1;
	mov.u32 	%r3, %tid.x;
	shl.b32 	%r10, %r3, 1;
	add.s32 	%r4, %r9, %r10;
	mul.wide.u32 	%rd5, %r4, 4;
	add.s64 	%rd2, %rd1, %rd5;
	mov.b32 	%r14, 1;
$L__BB3_1:
	add.s32 	%r11, %r14, -1;
	and.b32  	%r12, %r11, %r3;
	setp.ne.s32 	%p1, %r12, 0;
	@%p1 bra 	$L__BB3_3;
	add.s32 	%r13, %r14, %r4;
	mul.wide.u32 	%rd6, %r13, 4;
	add.s64 	%rd7, %rd1, %rd6;
	ld.global.f32 	%f1, [%rd7];
	ld.global.f32 	%f2, [%rd2];
	add.f32 	%f3, %f1, %f2;
	st.global.f32 	[%rd2], %f3;
$L__BB3_3:
	bar.sync 	0;
	shl.b32 	%r14, %r14, 1;
	setp.le.u32 	%p2, %r14, %r2;
	@%p2 bra 	$L__BB3_1;
	setp.ne.s32 	%p3, %r3, 0;
	@%p3 bra 	$L__BB3_6;
	ld.global.f32 	%f4, [%rd2];
	cvta.to.global.u64 	%rd8, %rd3;
	mul.wide.u32 	%rd9, %r1, 4;
	add.s64 	%rd10, %rd8, %rd9;
	st.global.f32 	[%rd10], %f4;
$L__BB3_6:
	ret;

}


// ===== COMPILED SASS (sm_100) =====

	.target	sm_100

	.elftype	@"ET_EXEC"


//--------------------- .note.nv.tkinfo           --------------------------
	.section	.note.nv.tkinfo,"",@"SHT_NOTE"
	.sectionflags	@"SHF_NOTE_NV_TKINFO"
	.tkinfo
        /*0018*/ 	.word	0x00000002
        /*0030*/ 	.string	""
        /*0030*/ 	.string	"ptxas"
        /*0030*/ 	.string	"Cuda compilation tools, release 13.0, V13.0.88"
        /*0030*/ 	.string	"Build cuda_13.0.r13.0/compiler.36424714_0"
        /*0030*/ 	.string	"-arch sm_100 -m 64 "



//--------------------- .note.nv.cuinfo           --------------------------
	.section	.note.nv.cuinfo,"",@"SHT_NOTE"
	.sectionflags	@"SHF_NOTE_NV_CUINFO"
        /*0018*/ 	.short	0x0002
        /*001a*/ 	.short	0x0064
        /*001c*/ 	.short	0x0082
	.zero		2


//--------------------- .nv.info                  --------------------------
	.section	.nv.info,"",@"SHT_CUDA_INFO"
	.align	4


	//----- nvinfo : EIATTR_REGCOUNT
	.align		4
        /*0000*/ 	.byte	0x04, 0x2f
        /*0002*/ 	.short	(.L_1 - .L_0)
	.align		4
.L_0:
        /*0004*/ 	.word	index@(_Z40shared_reduce_kernel_coalesced_coarsenedPfS_)
        /*0008*/ 	.word	0x00000012


	//----- nvinfo : EIATTR_FRAME_SIZE
	.align		4
.L_1:
        /*000c*/ 	.byte	0x04, 0x11
        /*000e*/ 	.short	(.L_3 - .L_2)
	.align		4
.L_2:
        /*0010*/ 	.word	index@(_Z40shared_reduce_kernel_coalesced_coarsenedPfS_)
        /*0014*/ 	.word	0x00000000


	//----- nvinfo : EIATTR_REGCOUNT
	.align		4
.L_3:
        /*0018*/ 	.byte	0x04, 0x2f
        /*001a*/ 	.short	(.L_5 - .L_4)
	.align		4
.L_4:
        /*001c*/ 	.word	index@(_Z31shared_reduced_kernel_coalescedPfS_)
        /*0020*/ 	.word	0x0000000e


	//----- nvinfo : EIATTR_FRAME_SIZE
	.align		4
.L_5:
        /*0024*/ 	.byte	0x04, 0x11
        /*0026*/ 	.short	(.L_7 - .L_6)
	.align		4
.L_6:
        /*0028*/ 	.word	index@(_Z31shared_reduced_kernel_coalescedPfS_)
        /*002c*/ 	.word	0x00000000


	//----- nvinfo : EIATTR_REGCOUNT
	.align		4
.L_7:
        /*0030*/ 	.byte	0x04, 0x2f
        /*0032*/ 	.short	(.L_9 - .L_8)
	.align		4
.L_8:
        /*0034*/ 	.word	index@(_Z23reduce_kernel_coalescedPfS_)
        /*0038*/ 	.word	0x00000012


	//----- nvinfo : EIATTR_FRAME_SIZE
	.align		4
.L_9:
        /*003c*/ 	.byte	0x04, 0x11
        /*003e*/ 	.short	(.L_11 - .L_10)
	.align		4
.L_10:
        /*0040*/ 	.word	index@(_Z23reduce_kernel_coalescedPfS_)
        /*0044*/ 	.word	0x00000000


	//----- nvinfo : EIATTR_REGCOUNT
	.align		4
.L_11:
        /*0048*/ 	.byte	0x04, 0x2f
        /*004a*/ 	.short	(.L_13 - .L_12)
	.align		4
.L_12:
        /*004c*/ 	.word	index@(_Z19naive_reduce_kernelPfS_)
        /*0050*/ 	.word	0x00000010


	//----- nvinfo : EIATTR_FRAME_SIZE
	.align		4
.L_13:
        /*0054*/ 	.byte	0x04, 0x11
        /*0056*/ 	.short	(.L_15 - .L_14)
	.align		4
.L_14:
        /*0058*/ 	.word	index@(_Z19naive_reduce_kernelPfS_)
        /*005c*/ 	.word	0x00000000


	//----- nvinfo : EIATTR_MIN_STACK_SIZE
	.align		4
.L_15:
        /*0060*/ 	.byte	0x04, 0x12
        /*0062*/ 	.short	(.L_17 - .L_16)
	.align		4
.L_16:
        /*0064*/ 	.word	index@(_Z19naive_reduce_kernelPfS_)
        /*0068*/ 	.word	0x00000000


	//----- nvinfo : EIATTR_MIN_STACK_SIZE
	.align		4
.L_17:
        /*006c*/ 	.byte	0x04, 0x12
        /*006e*/ 	.short	(.L_19 - .L_18)
	.align		4
.L_18:
        /*0070*/ 	.word	index@(_Z23reduce_kernel_coalescedPfS_)
        /*0074*/ 	.word	0x00000000


	//----- nvinfo : EIATTR_MIN_STACK_SIZE
	.align		4
.L_19:
        /*0078*/ 	.byte	0x04, 0x12
        /*007a*/ 	.short	(.L_21 - .L_20)
	.align		4
.L_20:
        /*007c*/ 	.word	index@(_Z31shared_reduced_kernel_coalescedPfS_)
        /*0080*/ 	.word	0x00000000


	//----- nvinfo : EIATTR_MIN_STACK_SIZE
	.align		4
.L_21:
        /*0084*/ 	.byte	0x04, 0x12
        /*0086*/ 	.short	(.L_23 - .L_22)
	.align		4
.L_22:
        /*0088*/ 	.word	index@(_Z40shared_reduce_kernel_coalesced_coarsenedPfS_)
        /*008c*/ 	.word	0x00000000
.L_23:


//--------------------- .nv.compat                --------------------------
	.section	.nv.compat,"",@"SHT_CUDA_COMPAT_INFO"
	.align	4
        /*0000*/ 	.byte	0x02, 0x09, 0x00, 0x00, 0x02, 0x02, 0x01, 0x00, 0x02, 0x05, 0x05, 0x00, 0x03, 0x07, 0x01, 0x01
        /*0010*/ 	.byte	0x02, 0x03, 0x00, 0x00, 0x02, 0x06, 0x01, 0x00, 0x04, 0x0b, 0x08, 0x00, 0x09, 0x00, 0x00, 0x00
        /*0020*/ 	.byte	0x00, 0x00, 0x00, 0x00


//--------------------- .nv.info._Z19naive_reduce_kernelPfS_ --------------------------
	.section	.nv.info._Z19naive_reduce_kernelPfS_,"",@"SHT_CUDA_INFO"
	.sectionflags	@""
	.align	4


	//----- nvinfo : EIATTR_CUDA_API_VERSION
	.align		4
        /*0000*/ 	.byte	0x04, 0x37
        /*0002*/ 	.short	(.L_25 - .L_24)
.L_24:
        /*0004*/ 	.word	0x00000082


	//----- nvinfo : EIATTR_KPARAM_INFO
	.align		4
.L_25:
        /*0008*/ 	.byte	0x04, 0x17
        /*000a*/ 	.short	(.L_27 - .L_26)
.L_26:
        /*000c*/ 	.word	0x00000000
        /*0010*/ 	.short	0x0001
        /*0012*/ 	.short	0x0008
        /*0014*/ 	.byte	0x00, 0xf5, 0x21, 0x00


	//----- nvinfo : EIATTR_KPARAM_INFO
	.align		4
.L_27:
        /*0018*/ 	.byte	0x04, 0x17
        /*001a*/ 	.short	(.L_29 - .L_28)
.L_28:
        /*001c*/ 	.word	0x00000000
        /*0020*/ 	.short	0x0000
        /*0022*/ 	.short	0x0000
        /*0024*/ 	.byte	0x00, 0xf5, 0x21, 0x00


	//----- nvinfo : EIATTR_SPARSE_MMA_MASK
	.align		4
.L_29:
        /*0028*/ 	.byte	0x03, 0x50
        /*002a*/ 	.short	0x0000


	//----- nvinfo : EIATTR_MAXREG_COUNT
	.align		4
        /*002c*/ 	.byte	0x03, 0x1b
        /*002e*/ 	.short	0x00ff


	//----- nvinfo : EIATTR_NUM_BARRIERS
	.align		4
        /*0030*/ 	.byte	0x02, 0x4c
        /*0032*/ 	.byte	0x01
	.zero		1


	//----- nvinfo : EIATTR_MERCURY_ISA_VERSION
	.align		4
        /*0034*/ 	.byte	0x03, 0x5f
        /*0036*/ 	.short	0x0101


	//----- nvinfo : EIATTR_VRC_CTA_INIT_COUNT
	.align		4
        /*0038*/ 	.byte	0x02, 0x4a
	.zero		1
	.zero		1


	//----- nvinfo : EIATTR_EXIT_INSTR_OFFSETS
	.align		4
        /*003c*/ 	.byte	0x04, 0x1c
        /*003e*/ 	.short	(.L_31 - .L_30)


	//   ....[0]....
.L_30:
        /*0040*/ 	.word	0x000001b0


	//   ....[1]....
        /*0044*/ 	.word	0x00000200


	//----- nvinfo : EIATTR_CRS_STACK_SIZE
	.align		4
.L_31:
        /*0048*/ 	.byte	0x04, 0x1e
        /*004a*/ 	.short	(.L_33 - .L_32)
.L_32:
        /*004c*/ 	.word	0x00000000


	//----- nvinfo : EIATTR_CBANK_PARAM_SIZE
	.align		4
.L_33:
        /*0050*/ 	.byte	0x03, 0x19
        /*0052*/ 	.short	0x0010


	//----- nvinfo : EIATTR_PARAM_CBANK
	.align		4
        /*0054*/ 	.byte	0x04, 0x0a
        /*0056*/ 	.short	(.L_35 - .L_34)
	.align		4
.L_34:
        /*0058*/ 	.word	index@(.nv.constant0._Z19naive_reduce_kernelPfS_)
        /*005c*/ 	.short	0x0380
        /*005e*/ 	.short	0x0010


	//----- nvinfo : EIATTR_SW_WAR
	.align		4
.L_35:
        /*0060*/ 	.byte	0x04, 0x36
        /*0062*/ 	.short	(.L_37 - .L_36)
.L_36:
        /*0064*/ 	.word	0x00000008
.L_37:


//--------------------- .nv.info._Z23reduce_kernel_coalescedPfS_ --------------------------
	.section	.nv.info._Z23reduce_kernel_coalescedPfS_,"",@"SHT_CUDA_INFO"
	.sectionflags	@""
	.align	4


	//----- nvinfo : EIATTR_CUDA_API_VERSION
	.align		4
        /*0000*/ 	.byte	0x04, 0x37
        /*0002*/ 	.short	(.L_39 - .L_38)
.L_38:
        /*0004*/ 	.word	0x00000082


	//----- nvinfo : EIATTR_KPARAM_INFO
	.align		4
.L_39:
        /*0008*/ 	.byte	0x04, 0x17
        /*000a*/ 	.short	(.L_41 - .L_40)
.L_40:
        /*000c*/ 	.word	0x00000000
        /*0010*/ 	.short	0x0001
        /*0012*/ 	.short	0x0008
        /*0014*/ 	.byte	0x00, 0xf5, 0x21, 0x00


	//----- nvinfo : EIATTR_KPARAM_INFO
	.align		4
.L_41:
        /*0018*/ 	.byte	0x04, 0x17
        /*001a*/ 	.short	(.L_43 - .L_42)
.L_42:
        /*001c*/ 	.word	0x00000000
        /*0020*/ 	.short	0x0000
        /*0022*/ 	.short	0x0000
        /*0024*/ 	.byte	0x00, 0xf5, 0x21, 0x00


	//----- nvinfo : EIATTR_SPARSE_MMA_MASK
	.align		4
.L_43:
        /*0028*/ 	.byte	0x03, 0x50
        /*002a*/ 	.short	0x0000


	//----- nvinfo : EIATTR_MAXREG_COUNT
	.align		4
        /*002c*/ 	.byte	0x03, 0x1b
        /*002e*/ 	.short	0x00ff


	//----- nvinfo : EIATTR_NUM_BARRIERS
	.align		4
        /*0030*/ 	.byte	0x02, 0x4c
        /*0032*/ 	.byte	0x01
	.zero		1


	//----- nvinfo : EIATTR_MERCURY_ISA_VERSION
	.align		4
        /*0034*/ 	.byte	0x03, 0x5f
        /*0036*/ 	.short	0x0101


	//----- nvinfo : EIATTR_VRC_CTA_INIT_COUNT
	.align		4
        /*0038*/ 	.byte	0x02, 0x4a
	.zero		1
	.zero		1


	//----- nvinfo : EIATTR_EXIT_INSTR_OFFSETS
	.align		4
        /*003c*/ 	.byte	0x04, 0x1c
        /*003e*/ 	.short	(.L_45 - .L_44)


	//   ....[0]....
.L_44:
        /*0040*/ 	.word	0x000001a0


	//   ....[1]....
        /*0044*/ 	.word	0x000001f0


	//----- nvinfo : EIATTR_CRS_STACK_SIZE
	.align		4
.L_45:
        /*0048*/ 	.byte	0x04, 0x1e
        /*004a*/ 	.short	(.L_47 - .L_46)
.L_46:
        /*004c*/ 	.word	0x00000000


	//----- nvinfo : EIATTR_CBANK_PARAM_SIZE
	.align		4
.L_47:
        /*0050*/ 	.byte	0x03, 0x19
        /*0052*/ 	.short	0x0010


	//----- nvinfo : EIATTR_PARAM_CBANK
	.align		4
        /*0054*/ 	.byte	0x04, 0x0a
        /*0056*/ 	.short	(.L_49 - .L_48)
	.align		4
.L_48:
        /*0058*/ 	.word	index@(.nv.constant0._Z23reduce_kernel_coalescedPfS_)
        /*005c*/ 	.short	0x0380
        /*005e*/ 	.short	0x0010


	//----- nvinfo : EIATTR_SW_WAR
	.align		4
.L_49:
        /*0060*/ 	.byte	0x04, 0x36
        /*0062*/ 	.short	(.L_51 - .L_50)
.L_50:
        /*0064*/ 	.word	0x00000008
.L_51:


//--------------------- .nv.info._Z31shared_reduced_kernel_coalescedPfS_ --------------------------
	.section	.nv.info._Z31shared_reduced_kernel_coalescedPfS_,"",@"SHT_CUDA_INFO"
	.sectionflags	@""
	.align	4


	//----- nvinfo : EIATTR_CUDA_API_VERSION
	.align		4
        /*0000*/ 	.byte	0x04, 0x37
        /*0002*/ 	.short	(.L_53 - .L_52)
.L_52:
        /*0004*/ 	.word	0x00000082


	//----- nvinfo : EIATTR_KPARAM_INFO
	.align		4
.L_53:
        /*0008*/ 	.byte	0x04, 0x17
        /*000a*/ 	.short	(.L_55 - .L_54)
.L_54:
        /*000c*/ 	.word	0x00000000
        /*0010*/ 	.short	0x0001
        /*0012*/ 	.short	0x0008
        /*0014*/ 	.byte	0x00, 0xf5, 0x21, 0x00


	//----- nvinfo : EIATTR_KPARAM_INFO
	.align		4
.L_55:
        /*0018*/ 	.byte	0x04, 0x17
        /*001a*/ 	.short	(.L_57 - .L_56)
.L_56:
        /*001c*/ 	.word	0x00000000
        /*0020*/ 	.short	0x0000
        /*0022*/ 	.short	0x0000
        /*0024*/ 	.byte	0x00, 0xf5, 0x21, 0x00


	//----- nvinfo : EIATTR_SPARSE_MMA_MASK
	.align		4
.L_57:
        /*0028*/ 	.byte	0x03, 0x50
        /*002a*/ 	.short	0x0000


	//----- nvinfo : EIATTR_MAXREG_COUNT
	.align		4
        /*002c*/ 	.byte	0x03, 0x1b
        /*002e*/ 	.short	0x00ff


	//----- nvinfo : EIATTR_NUM_BARRIERS
	.align		4
        /*0030*/ 	.byte	0x02, 0x4c
        /*0032*/ 	.byte	0x01
	.zero		1


	//----- nvinfo : EIATTR_MERCURY_ISA_VERSION
	.align		4
        /*0034*/ 	.byte	0x03, 0x5f
        /*0036*/ 	.short	0x0101


	//----- nvinfo : EIATTR_VRC_CTA_INIT_COUNT
	.align		4
        /*0038*/ 	.byte	0x02, 0x4a
	.zero		1
	.zero		1


	//----- nvinfo : EIATTR_EXIT_INSTR_OFFSETS
	.align		4
        /*003c*/ 	.byte	0x04, 0x1c
        /*003e*/ 	.short	(.L_59 - .L_58)


	//   ....[0]....
.L_58:
        /*0040*/ 	.word	0x00000230


	//   ....[1]....
        /*0044*/ 	.word	0x000002b0


	//----- nvinfo : EIATTR_CBANK_PARAM_SIZE
	.align		4
.L_59:
        /*0048*/ 	.byte	0x03, 0x19
        /*004a*/ 	.short	0x0010


	//----- nvinfo : EIATTR_PARAM_CBANK
	.align		4
        /*004c*/ 	.byte	0x04, 0x0a
        /*004e*/ 	.short	(.L_61 - .L_60)
	.align		4
.L_60:
        /*0050*/ 	.word	index@(.nv.constant0._Z31shared_reduced_kernel_coalescedPfS_)
        /*0054*/ 	.short	0x0380
        /*0056*/ 	.short	0x0010


	//----- nvinfo : EIATTR_SW_WAR
	.align		4
.L_61:
        /*0058*/ 	.byte	0x04, 0x36
        /*005a*/ 	.short	(.L_63 - .L_62)
.L_62:
        /*005c*/ 	.word	0x00000008
.L_63:


//--------------------- .nv.info._Z40shared_reduce_kernel_coalesced_coarsenedPfS_ --------------------------
	.section	.nv.info._Z40shared_reduce_kernel_coalesced_coarsenedPfS_,"",@"SHT_CUDA_INFO"
	.sectionflags	@""
	.align	4


	//----- nvinfo : EIATTR_CUDA_API_VERSION
	.align		4
        /*0000*/ 	.byte	0x04, 0x37
        /*0002*/ 	.short	(.L_65 - .L_64)
.L_64:
        /*0004*/ 	.word	0x00000082


	//----- nvinfo : EIATTR_KPARAM_INFO
	.align		4
.L_65:
        /*0008*/ 	.byte	0x04, 0x17
        /*000a*/ 	.short	(.L_67 - .L_66)
.L_66:
        /*000c*/ 	.word	0x00000000
        /*0010*/ 	.short	0x0001
        /*0012*/ 	.short	0x0008
        /*0014*/ 	.byte	0x00, 0xf5, 0x21, 0x00


	//----- nvinfo : EIATTR_KPARAM_INFO
	.align		4
.L_67:
        /*0018*/ 	.byte	0x04, 0x17
        /*001a*/ 	.short	(.L_69 - .L_68)
.L_68:
        /*001c*/ 	.word	0x00000000
        /*0020*/ 	.short	0x0000
        /*0022*/ 	.short	0x0000
        /*0024*/ 	.byte	0x00, 0xf5, 0x21, 0x00


	//----- nvinfo : EIATTR_SPARSE_MMA_MASK
	.align		4
.L_69:
        /*0028*/ 	.byte	0x03, 0x50
        /*002a*/ 	.short	0x0000


	//----- nvinfo : EIATTR_MAXREG_COUNT
	.align		4
        /*002c*/ 	.byte	0x03, 0x1b
        /*002e*/ 	.short	0x00ff


	//----- nvinfo : EIATTR_NUM_BARRIERS
	.align		4
        /*0030*/ 	.byte	0x02, 0x4c
        /*0032*/ 	.byte	0x01
	.zero		1


	//----- nvinfo : EIATTR_MERCURY_ISA_VERSION
	.align		4
        /*0034*/ 	.byte	0x03, 0x5f
        /*0036*/ 	.short	0x0101


	//----- nvinfo : EIATTR_VRC_CTA_INIT_COUNT
	.align		4
        /*0038*/ 	.byte	0x02, 0x4a
	.zero		1
	.zero		1


	//----- nvinfo : EIATTR_EXIT_INSTR_OFFSETS
	.align		4
        /*003c*/ 	.byte	0x04, 0x1c
        /*003e*/ 	.short	(.L_71 - .L_70)


	//   ....[0]....
.L_70:
        /*0040*/ 	.word	0x00000340


	//   ....[1]....
        /*0044*/ 	.word	0x000003c0


	//----- nvinfo : EIATTR_CBANK_PARAM_SIZE
	.align		4
.L_71:
        /*0048*/ 	.byte	0x03, 0x19
        /*004a*/ 	.short	0x0010


	//----- nvinfo : EIATTR_PARAM_CBANK
	.align		4
        /*004c*/ 	.byte	0x04, 0x0a
        /*004e*/ 	.short	(.L_73 - .L_72)
	.align		4
.L_72:
        /*0050*/ 	.word	index@(.nv.constant0._Z40shared_reduce_kernel_coalesced_coarsenedPfS_)
        /*0054*/ 	.short	0x0380
        /*0056*/ 	.short	0x0010


	//----- nvinfo : EIATTR_SW_WAR
	.align		4
.L_73:
        /*0058*/ 	.byte	0x04, 0x36
        /*005a*/ 	.short	(.L_75 - .L_74)
.L_74:
        /*005c*/ 	.word	0x00000008
.L_75:


//--------------------- .nv.callgraph             --------------------------
	.section	.nv.callgraph,"",@"SHT_CUDA_CALLGRAPH"
	.align	4
	.sectionentsize	8
	.align		4
        /*0000*/ 	.word	0x00000000
	.align		4
        /*0004*/ 	.word	0xffffffff
	.align		4
        /*0008*/ 	.word	0x00000000
	.align		4
        /*000c*/ 	.word	0xfffffffe
	.align		4
        /*0010*/ 	.word	0x00000000
	.align		4
        /*0014*/ 	.word	0xfffffffd
	.align		4
        /*0018*/ 	.word	0x00000000
	.align		4
        /*001c*/ 	.word	0xfffffffc


//--------------------- .text._Z19naive_reduce_kernelPfS_ --------------------------
	.section	.text._Z19naive_reduce_kernelPfS_,"ax",@progbits
	.align	128
        .global         _Z19naive_reduce_kernelPfS_
        .type           _Z19naive_reduce_kernelPfS_,@function
        .size           _Z19naive_reduce_kernelPfS_,(.L_x_14 - _Z19naive_reduce_kernelPfS_)
        .other          _Z19naive_reduce_kernelPfS_,@"STO_CUDA_ENTRY STV_DEFAULT"
_Z19naive_reduce_kernelPfS_:
.text._Z19naive_reduce_kernelPfS_:
[----:B------:R-:W-:Y:S01]  /*0000*/  LDC R1, c[0x0][0x37c] ;  /* 0x0000df00ff017b82 */ /* 0x000fe20000000800 */
[----:B------:R-:W0:Y:S01]  /*0010*/  S2R R13, SR_CTAID.X ;  /* 0x00000000000d7919 */ /* 0x000e220000002500 */
[----:B------:R-:W0:Y:S06]  /*0020*/  LDCU UR8, c[0x0][0x360] ;  /* 0x00006c00ff0877ac */ /* 0x000e2c0008000800 */
[----:B------:R-:W1:Y:S01]  /*0030*/  LDC.64 R2, c[0x0][0x380] ;  /* 0x0000e000ff027b82 */ /* 0x000e620000000a00 */
[----:B------:R-:W0:Y:S01]  /*0040*/  S2R R0, SR_TID.X ;  /* 0x0000000000007919 */ /* 0x000e220000002100 */
[----:B------:R-:W2:Y:S01]  /*0050*/  LDCU.64 UR6, c[0x0][0x358] ;  /* 0x00006b00ff0677ac */ /* 0x000ea20008000a00 */
[----:B------:R-:W-:-:S05]  /*0060*/  UMOV UR4, 0x1 ;  /* 0x0000000100047882 */ /* 0x000fca0000000000 */
[----:B------:R-:W3:Y:S01]  /*0070*/  LDC.64 R6, c[0x0][0x380] ;  /* 0x0000e000ff067b82 */ /* 0x000ee20000000a00 */
[----:B0-----:R-:W-:-:S05]  /*0080*/  IMAD R9, R13, UR8, R0 ;  /* 0x000000080d097c24 */ /* 0x001fca000f8e0200 */
[----:B------:R-:W-:-:S05]  /*0090*/  SHF.L.U32 R9, R9, 0x1, RZ ;  /* 0x0000000109097819 */ /* 0x000fca00000006ff */
[----:B-12---:R-:W-:-:S07]  /*00a0*/  IMAD.WIDE.U32 R2, R9, 0x4, R2 ;  /* 0x0000000409027825 */ /* 0x006fce00078e0002 */
.L_x_2:
[----:B------:R-:W-:Y:S01]  /*00b0*/  UIADD3 UR5, UPT, UPT, UR4, -0x1, URZ ;  /* 0xffffffff04057890 */ /* 0x000fe2000fffe0ff */
[----:B------:R-:W-:Y:S05]  /*00c0*/  BSSY.RECONVERGENT B0, `(.L_x_0) ;  /* 0x0000009000007945 */ /* 0x000fea0003800200 */
[----:B------:R-:W-:-:S13]  /*00d0*/  LOP3.LUT P0, RZ, R0, UR5, RZ, 0xc0, !PT ;  /* 0x0000000500ff7c12 */ /* 0x000fda000f80c0ff */
[----:B0-----:R-:W-:Y:S05]  /*00e0*/  @P0 BRA `(.L_x_1) ;  /* 0x0000000000180947 */ /* 0x001fea0003800000 */
[----:B------:R-:W-:Y:S01]  /*00f0*/  IADD3 R5, PT, PT, R9, UR4, RZ ;  /* 0x0000000409057c10 */ /* 0x000fe2000fffe0ff */
[----:B------:R-:W2:Y:S04]  /*0100*/  LDG.E R11, desc[UR6][R2.64] ;  /* 0x00000006020b7981 */ /* 0x000ea8000c1e1900 */
[----:B---3--:R-:W-:-:S06]  /*0110*/  IMAD.WIDE.U32 R4, R5, 0x4, R6 ;  /* 0x0000000405047825 */ /* 0x008fcc00078e0006 */
[----:B------:R-:W2:Y:S02]  /*0120*/  LDG.E R4, desc[UR6][R4.64] ;  /* 0x0000000604047981 */ /* 0x000ea4000c1e1900 */
[----:B--2---:R-:W-:-:S05]  /*0130*/  FADD R11, R4, R11 ;  /* 0x0000000b040b7221 */ /* 0x004fca0000000000 */
[----:B------:R0:W-:Y:S02]  /*0140*/  STG.E desc[UR6][R2.64], R11 ;  /* 0x0000000b02007986 */ /* 0x0001e4000c101906 */
.L_x_1:
[----:B------:R-:W-:Y:S05]  /*0150*/  BSYNC.RECONVERGENT B0 ;  /* 0x0000000000007941 */ /* 0x000fea0003800200 */
.L_x_0:
[----:B------:R-:W-:Y:S01]  /*0160*/  BAR.SYNC.DEFER_BLOCKING 0x0 ;  /* 0x0000000000007b1d */ /* 0x000fe20000010000 */
[----:B------:R-:W-:-:S04]  /*0170*/  USHF.L.U32 UR4, UR4, 0x1, URZ ;  /* 0x0000000104047899 */ /* 0x000fc800080006ff */
[----:B------:R-:W-:-:S09]  /*0180*/  UISETP.GT.U32.AND UP0, UPT, UR4, UR8, UPT ;  /* 0x000000080400728c */ /* 0x000fd2000bf04070 */
[----:B------:R-:W-:Y:S05]  /*0190*/  BRA.U !UP0, `(.L_x_2) ;  /* 0xfffffffd08c47547 */ /* 0x000fea000b83ffff */
[----:B------:R-:W-:-:S13]  /*01a0*/  ISETP.NE.AND P0, PT, R0, RZ, PT ;  /* 0x000000ff0000720c */ /* 0x000fda0003f05270 */
[----:B------:R-:W-:Y:S05]  /*01b0*/  @P0 EXIT ;  /* 0x000000000000094d */ /* 0x000fea0003800000 */
[----:B0-----:R-:W2:Y:S01]  /*01c0*/  LDG.E R3, desc[UR6][R2.64] ;  /* 0x0000000602037981 */ /* 0x001ea2000c1e1900 */
[----:B------:R-:W0:Y:S02]  /*01d0*/  LDC.64 R4, c[0x0][0x388] ;  /* 0x0000e200ff047b82 */ /* 0x000e240000000a00 */
[----:B0-----:R-:W-:-:S05]  /*01e0*/  IMAD.WIDE.U32 R4, R13, 0x4, R4 ;  /* 0x000000040d047825 */ /* 0x001fca00078e0004 */
[----:B--2---:R-:W-:Y:S01]  /*01f0*/  STG.E desc[UR6][R4.64], R3 ;  /* 0x0000000304007986 */ /* 0x004fe2000c101906 */
[----:B------:R-:W-:Y:S05]  /*0200*/  EXIT ;  /* 0x000000000000794d */ /* 0x000fea0003800000 */
.L_x_3:
[----:B------:R-:W-:-:S00]  /*0210*/  BRA `(.L_x_3) ;  /* 0xfffffffc00fc7947 */ /* 0x000fc0000383ffff */
[----:B------:R-:W-:-:S00]  /*0220*/  NOP ;  /* 0x0000000000007918 */ /* 0x000fc00000000000 */
        /* <DEDUP_REMOVED lines=13> */
.L_x_14:


//--------------------- .text._Z23reduce_kernel_coalescedPfS_ --------------------------
	.section	.text._Z23reduce_kernel_coalescedPfS_,"ax",@progbits
	.align	128
        .global         _Z23reduce_kernel_coalescedPfS_
        .type           _Z23reduce_kernel_coalescedPfS_,@function
        .size           _Z23reduce_kernel_coalescedPfS_,(.L_x_15 - _Z23reduce_kernel_coalescedPfS_)
        .other          _Z23reduce_kernel_coalescedPfS_,@"STO_CUDA_ENTRY STV_DEFAULT"
_Z23reduce_kernel_coalescedPfS_:
.text._Z23reduce_kernel_coalescedPfS_:
[----:B------:R-:W-:Y:S01]  /*0000*/  LDC R1, c[0x0][0x37c] ;  /* 0x0000df00ff017b82 */ /* 0x000fe20000000800 */
[----:B------:R-:W0:Y:S01]  /*0010*/  S2R R13, SR_CTAID.X ;  /* 0x00000000000d7919 */ /* 0x000e220000002500 */
[----:B------:R-:W0:Y:S06]  /*0020*/  LDCU UR4, c[0x0][0x360] ;  /* 0x00006c00ff0477ac */ /* 0x000e2c0008000800 */
[----:B------:R-:W1:Y:S01]  /*0030*/  LDC.64 R2, c[0x0][0x380] ;  /* 0x0000e000ff027b82 */ /* 0x000e620000000a00 */
[----:B------:R-:W2:Y:S01]  /*0040*/  S2R R15, SR_TID.X ;  /* 0x00000000000f7919 */ /* 0x000ea20000002100 */
[----:B------:R-:W3:Y:S06]  /*0050*/  LDCU.64 UR6, c[0x0][0x358] ;  /* 0x00006b00ff0677ac */ /* 0x000eec0008000a00 */
[----:B------:R-:W4:Y:S01]  /*0060*/  LDC.64 R6, c[0x0][0x380] ;  /* 0x0000e000ff067b82 */ /* 0x000f220000000a00 */
[----:B0-----:R-:W-:-:S05]  /*0070*/  IMAD R0, R13, UR4, RZ ;  /* 0x000000040d007c24 */ /* 0x001fca000f8e02ff */
[----:B--2---:R-:W-:-:S05]  /*0080*/  LEA R9, R0, R15, 0x1 ;  /* 0x0000000f00097211 */ /* 0x004fca00078e08ff */
[----:B-1-3--:R-:W-:-:S07]  /*0090*/  IMAD.WIDE.U32 R2, R9, 0x4, R2 ;  /* 0x0000000409027825 */ /* 0x00afce00078e0002 */
.L_x_6:
[----:B------:R-:W-:Y:S01]  /*00a0*/  ISETP.GE.U32.AND P0, PT, R15, UR4, PT ;  /* 0x000000040f007c0c */ /* 0x000fe2000bf06070 */
[----:B------:R-:W-:-:S12]  /*00b0*/  BSSY.RECONVERGENT B0, `(.L_x_4) ;  /* 0x0000008000007945 */ /* 0x000fd80003800200 */
[----:B0-----:R-:W-:Y:S05]  /*00c0*/  @P0 BRA `(.L_x_5) ;  /* 0x0000000000180947 */ /* 0x001fea0003800000 */
[----:B------:R-:W-:Y:S01]  /*00d0*/  IADD3 R5, PT, PT, R9, UR4, RZ ;  /* 0x0000000409057c10 */ /* 0x000fe2000fffe0ff */
[----:B------:R-:W2:Y:S04]  /*00e0*/  LDG.E R11, desc[UR6][R2.64] ;  /* 0x00000006020b7981 */ /* 0x000ea8000c1e1900 */
[----:B----4-:R-:W-:-:S06]  /*00f0*/  IMAD.WIDE.U32 R4, R5, 0x4, R6 ;  /* 0x0000000405047825 */ /* 0x010fcc00078e0006 */
[----:B------:R-:W2:Y:S02]  /*0100*/  LDG.E R4, desc[UR6][R4.64] ;  /* 0x0000000604047981 */ /* 0x000ea4000c1e1900 */
[----:B--2---:R-:W-:-:S05]  /*0110*/  FADD R11, R4, R11 ;  /* 0x0000000b040b7221 */ /* 0x004fca0000000000 */
[----:B------:R0:W-:Y:S02]  /*0120*/  STG.E desc[UR6][R2.64], R11 ;  /* 0x0000000b02007986 */ /* 0x0001e4000c101906 */
.L_x_5:
[----:B------:R-:W-:Y:S05]  /*0130*/  BSYNC.RECONVERGENT B0 ;  /* 0x0000000000007941 */ /* 0x000fea0003800200 */
.L_x_4:
[----:B------:R-:W-:Y:S01]  /*0140*/  BAR.SYNC.DEFER_BLOCKING 0x0 ;  /* 0x0000000000007b1d */ /* 0x000fe20000010000 */
[----:B------:R-:W-:Y:S02]  /*0150*/  UISETP.GT.U32.AND UP0, UPT, UR4, 0x1, UPT ;  /* 0x000000010400788c */ /* 0x000fe4000bf04070 */
[----:B------:R-:W-:-:S07]  /*0160*/  USHF.R.U32.HI UR5, URZ, 0x1, UR4 ;  /* 0x00000001ff057899 */ /* 0x000fce0008011604 */
[----:B------:R-:W-:Y:S01]  /*0170*/  UMOV UR4, UR5 ;  /* 0x0000000500047c82 */ /* 0x000fe20008000000 */
[----:B------:R-:W-:Y:S05]  /*0180*/  BRA.U UP0, `(.L_x_6) ;  /* 0xfffffffd00c47547 */ /* 0x000fea000b83ffff */
[----:B------:R-:W-:-:S13]  /*0190*/  ISETP.NE.AND P0, PT, R15, RZ, PT ;  /* 0x000000ff0f00720c */ /* 0x000fda0003f05270 */
[----:B------:R-:W-:Y:S05]  /*01a0*/  @P0 EXIT ;  /* 0x000000000000094d */ /* 0x000fea0003800000 */
[----:B0-----:R-:W2:Y:S01]  /*01b0*/  LDG.E R3, desc[UR6][R2.64] ;  /* 0x0000000602037981 */ /* 0x001ea2000c1e1900 */
[----:B------:R-:W0:Y:S02]  /*01c0*/  LDC.64 R4, c[0x0][0x388] ;  /* 0x0000e200ff047b82 */ /* 0x000e240000000a00 */
[----:B0-----:R-:W-:-:S05]  /*01d0*/  IMAD.WIDE.U32 R4, R13, 0x4, R4 ;  /* 0x000000040d047825 */ /* 0x001fca00078e0004 */
[----:B--2---:R-:W-:Y:S01]  /*01e0*/  STG.E desc[UR6][R4.64], R3 ;  /* 0x0000000304007986 */ /* 0x004fe2000c101906 */
[----:B------:R-:W-:Y:S05]  /*01f0*/  EXIT ;  /* 0x000000000000794d */ /* 0x000fea0003800000 */
.L_x_7:
        /* <DEDUP_REMOVED lines=16> */
.L_x_15:


//--------------------- .text._Z31shared_reduced_kernel_coalescedPfS_ --------------------------
	.section	.text._Z31shared_reduced_kernel_coalescedPfS_,"ax",@progbits
	.align	128
        .global         _Z31shared_reduced_kernel_coalescedPfS_
        .type           _Z31shared_reduced_kernel_coalescedPfS_,@function
        .size           _Z31shared_reduced_kernel_coalescedPfS_,(.L_x_16 - _Z31shared_reduced_kernel_coalescedPfS_)
        .other          _Z31shared_reduced_kernel_coalescedPfS_,@"STO_CUDA_ENTRY STV_DEFAULT"
_Z31shared_reduced_kernel_coalescedPfS_:
.text._Z31shared_reduced_kernel_coalescedPfS_:
[----:B------:R-:W-:Y:S01]  /*0000*/  LDC R1, c[0x0][0x37c] ;  /* 0x0000df00ff017b82 */ /* 0x000fe20000000800 */
[----:B------:R-:W0:Y:S01]  /*0010*/  S2R R9, SR_CTAID.X ;  /* 0x0000000000097919 */ /* 0x000e220000002500 */
[----:B------:R-:W0:Y:S06]  /*0020*/  LDCU UR8, c[0x0][0x360] ;  /* 0x00006c00ff0877ac */ /* 0x000e2c0008000800 */
[----:B------:R-:W1:Y:S01]  /*0030*/  LDC.64 R4, c[0x0][0x380] ;  /* 0x0000e000ff047b82 */ /* 0x000e620000000a00 */
[----:B------:R-:W2:Y:S01]  /*0040*/  S2R R11, SR_TID.X ;  /* 0x00000000000b7919 */ /* 0x000ea20000002100 */
[----:B------:R-:W3:Y:S01]  /*0050*/  LDCU.64 UR6, c[0x0][0x358] ;  /* 0x00006b00ff0677ac */ /* 0x000ee20008000a00 */
[----:B0-----:R-:W-:-:S05]  /*0060*/  IMAD R0, R9, UR8, RZ ;  /* 0x0000000809007c24 */ /* 0x001fca000f8e02ff */
[----:B--2---:R-:W-:-:S04]  /*0070*/  LEA R3, R0, R11, 0x1 ;  /* 0x0000000b00037211 */ /* 0x004fc800078e08ff */
[C---:B------:R-:W-:Y:S01]  /*0080*/  IADD3 R7, PT, PT, R3.reuse, UR8, RZ ;  /* 0x0000000803077c10 */ /* 0x040fe2000fffe0ff */
[----:B-1----:R-:W-:-:S04]  /*0090*/  IMAD.WIDE.U32 R2, R3, 0x4, R4 ;  /* 0x0000000403027825 */ /* 0x002fc800078e0004 */
[----:B------:R-:W-:Y:S02]  /*00a0*/  IMAD.WIDE.U32 R4, R7, 0x4, R4 ;  /* 0x0000000407047825 */ /* 0x000fe400078e0004 */
[----:B---3--:R-:W2:Y:S04]  /*00b0*/  LDG.E R2, desc[UR6][R2.64] ;  /* 0x0000000602027981 */ /* 0x008ea8000c1e1900 */
[----:B------:R-:W2:Y:S01]  /*00c0*/  LDG.E R5, desc[UR6][R4.64] ;  /* 0x0000000604057981 */ /* 0x000ea2000c1e1900 */
[----:B------:R-:W0:Y:S01]  /*00d0*/  S2UR UR5, SR_CgaCtaId ;  /* 0x00000000000579c3 */ /* 0x000e220000008800 */
[----:B------:R-:W-:Y:S01]  /*00e0*/  UMOV UR4, 0x400 ;  /* 0x0000040000047882 */ /* 0x000fe20000000000 */
[----:B------:R-:W-:Y:S01]  /*00f0*/  UISETP.GE.U32.AND UP0, UPT, UR8, 0x2, UPT ;  /* 0x000000020800788c */ /* 0x000fe2000bf06070 */
[----:B------:R-:W-:Y:S01]  /*0100*/  ISETP.NE.AND P0, PT, R11, RZ, PT ;  /* 0x000000ff0b00720c */ /* 0x000fe20003f05270 */
[----:B0-----:R-:W-:-:S06]  /*0110*/  ULEA UR4, UR5, UR4, 0x18 ;  /* 0x0000000405047291 */ /* 0x001fcc000f8ec0ff */
[----:B------:R-:W-:Y:S01]  /*0120*/  LEA R7, R11, UR4, 0x2 ;  /* 0x000000040b077c11 */ /* 0x000fe2000f8e10ff */
[----:B--2---:R-:W-:-:S05]  /*0130*/  FADD R0, R2, R5 ;  /* 0x0000000502007221 */ /* 0x004fca0000000000 */
[----:B------:R0:W-:Y:S01]  /*0140*/  STS [R7], R0 ;  /* 0x0000000007007388 */ /* 0x0001e20000000800 */
[----:B------:R-:W-:Y:S06]  /*0150*/  BAR.SYNC.DEFER_BLOCKING 0x0 ;  /* 0x0000000000007b1d */ /* 0x000fec0000010000 */
[----:B------:R-:W-:Y:S05]  /*0160*/  BRA.U !UP0, `(.L_x_8) ;  /* 0x0000000108307547 */ /* 0x000fea000b800000 */
[----:B0-----:R-:W-:-:S07]  /*0170*/  IMAD.U32 R0, RZ, RZ, UR8 ;  /* 0x00000008ff007e24 */ /* 0x001fce000f8e00ff */
.L_x_9:
[----:B------:R-:W-:-:S04]  /*0180*/  SHF.R.U32.HI R6, RZ, 0x1, R0 ;  /* 0x00000001ff067819 */ /* 0x000fc80000011600 */
[----:B------:R-:W-:-:S13]  /*0190*/  ISETP.GE.U32.AND P1, PT, R11, R6, PT ;  /* 0x000000060b00720c */ /* 0x000fda0003f26070 */
[----:B------:R-:W-:Y:S01]  /*01a0*/  @!P1 LEA R2, R6, R7, 0x2 ;  /* 0x0000000706029211 */ /* 0x000fe200078e10ff */
[----:B------:R-:W-:Y:S05]  /*01b0*/  @!P1 LDS R3, [R7] ;  /* 0x0000000007039984 */ /* 0x000fea0000000800 */
[----:B------:R-:W0:Y:S02]  /*01c0*/  @!P1 LDS R2, [R2] ;  /* 0x0000000002029984 */ /* 0x000e240000000800 */
[----:B0-----:R-:W-:-:S05]  /*01d0*/  @!P1 FADD R4, R2, R3 ;  /* 0x0000000302049221 */ /* 0x001fca0000000000 */
[----:B------:R1:W-:Y:S01]  /*01e0*/  @!P1 STS [R7], R4 ;  /* 0x0000000407009388 */ /* 0x0003e20000000800 */
[----:B------:R-:W-:Y:S01]  /*01f0*/  BAR.SYNC.DEFER_BLOCKING 0x0 ;  /* 0x0000000000007b1d */ /* 0x000fe20000010000 */
[----:B------:R-:W-:Y:S01]  /*0200*/  ISETP.GT.U32.AND P1, PT, R0, 0x3, PT ;  /* 0x000000030000780c */ /* 0x000fe20003f24070 */
[----:B------:R-:W-:-:S12]  /*0210*/  IMAD.MOV.U32 R0, RZ, RZ, R6 ;  /* 0x000000ffff007224 */ /* 0x000fd800078e0006 */
[----:B-1----:R-:W-:Y:S05]  /*0220*/  @P1 BRA `(.L_x_9) ;  /* 0xfffffffc00d41947 */ /* 0x002fea000383ffff */
.L_x_8:
[----:B------:R-:W-:Y:S05]  /*0230*/  @P0 EXIT ;  /* 0x000000000000094d */ /* 0x000fea0003800000 */
[----:B------:R-:W1:Y:S01]  /*0240*/  S2UR UR5, SR_CgaCtaId ;  /* 0x00000000000579c3 */ /* 0x000e620000008800 */
[----:B------:R-:W-:-:S07]  /*0250*/  UMOV UR4, 0x400 ;  /* 0x0000040000047882 */ /* 0x000fce0000000000 */
[----:B------:R-:W2:Y:S01]  /*0260*/  LDC.64 R2, c[0x0][0x388] ;  /* 0x0000e200ff027b82 */ /* 0x000ea20000000a00 */
[----:B-1----:R-:W-:Y:S01]  /*0270*/  ULEA UR4, UR5, UR4, 0x18 ;  /* 0x0000000405047291 */ /* 0x002fe2000f8ec0ff */
[----:B--2---:R-:W-:-:S08]  /*0280*/  IMAD.WIDE.U32 R2, R9, 0x4, R2 ;  /* 0x0000000409027825 */ /* 0x004fd000078e0002 */
[----:B------:R-:W1:Y:S04]  /*0290*/  LDS R5, [UR4] ;  /* 0x00000004ff057984 */ /* 0x000e680008000800 */
[----:B-1----:R-:W-:Y:S01]  /*02a0*/  STG.E desc[UR6][R2.64], R5 ;  /* 0x0000000502007986 */ /* 0x002fe2000c101906 */
[----:B------:R-:W-:Y:S05]  /*02b0*/  EXIT ;  /* 0x000000000000794d */ /* 0x000fea0003800000 */
.L_x_10:
        /* <DEDUP_REMOVED lines=12> */
.L_x_16:


//--------------------- .text._Z40shared_reduce_kernel_coalesced_coarsenedPfS_ --------------------------
	.section	.text._Z40shared_reduce_kernel_coalesced_coarsenedPfS_,"ax",@progbits
	.align	128
        .global         _Z40shared_reduce_kernel_coalesced_coarsenedPfS_
        .type           _Z40shared_reduce_kernel_coalesced_coarsenedPfS_,@function
        .size           _Z40shared_reduce_kernel_coalesced_coarsenedPfS_,(.L_x_17 - _Z40shared_reduce_kernel_coalesced_coarsenedPfS_)
        .other          _Z40shared_reduce_kernel_coalesced_coarsenedPfS_,@"STO_CUDA_ENTRY STV_DEFAULT"
_Z40shared_reduce_kernel_coalesced_coarsenedPfS_:
.text._Z40shared_reduce_kernel_coalesced_coarsenedPfS_:
[----:B------:R-:W-:Y:S01]  /*0000*/  LDC R1, c[0x0][0x37c] ;  /* 0x0000df00ff017b82 */ /* 0x000fe20000000800 */
[----:B------:R-:W0:Y:S01]  /*0010*/  S2R R0, SR_CTAID.X ;  /* 0x0000000000007919 */ /* 0x000e220000002500 */
[----:B------:R-:W1:Y:S01]  /*0020*/  LDCU UR4, c[0x0][0x360] ;  /* 0x00006c00ff0477ac */ /* 0x000e620008000800 */
[----:B------:R-:W2:Y:S01]  /*0030*/  S2R R2, SR_TID.X ;  /* 0x0000000000027919 */ /* 0x000ea20000002100 */
[----:B------:R-:W3:Y:S01]  /*0040*/  LDCU.64 UR6, c[0x0][0x358] ;  /* 0x00006b00ff0677ac */ /* 0x000ee20008000a00 */
[----:B-1----:R-:W-:Y:S01]  /*0050*/  MOV R3, UR4 ;  /* 0x0000000400037c02 */ /* 0x002fe20008000f00 */
[----:B0-----:R-:W-:-:S04]  /*0060*/  IMAD R5, R0, UR4, RZ ;  /* 0x0000000400057c24 */ /* 0x001fc8000f8e02ff */
[----:B--2---:R-:W-:-:S05]  /*0070*/  IMAD R12, R5, 0x4, R2 ;  /* 0x00000004050c7824 */ /* 0x004fca00078e0202 */
[C---:B------:R-:W-:Y:S02]  /*0080*/  IADD3 R13, PT, PT, R12.reuse, R3, RZ ;  /* 0x000000030c0d7210 */ /* 0x040fe40007ffe0ff */
[----:B------:R-:W-:Y:S02]  /*0090*/  ISETP.GT.U32.AND P1, PT, R12, 0x3ff, PT ;  /* 0x000003ff0c00780c */ /* 0x000fe40003f24070 */
[----:B------:R-:W-:Y:S01]  /*00a0*/  ISETP.GT.U32.AND P2, PT, R13, 0x3ff, PT ;  /* 0x000003ff0d00780c */ /* 0x000fe20003f44070 */
[----:B------:R-:W-:-:S05]  /*00b0*/  IMAD.IADD R14, R3, 0x1, R13 ;  /* 0x00000001030e7824 */ /* 0x000fca00078e020d */
[----:B------:R-:W-:Y:S02]  /*00c0*/  ISETP.GT.U32.AND P3, PT, R14, 0x3ff, PT ;  /* 0x000003ff0e00780c */ /* 0x000fe40003f64070 */
[----:B------:R-:W-:-:S03]  /*00d0*/  IADD3 R15, PT, PT, R3, R14, RZ ;  /* 0x0000000e030f7210 */ /* 0x000fc60007ffe0ff */
[----:B------:R-:W0:Y:S01]  /*00e0*/  @!P1 LDC.64 R6, c[0x0][0x380] ;  /* 0x0000e000ff069b82 */ /* 0x000e220000000a00 */
[----:B------:R-:W-:-:S07]  /*00f0*/  ISETP.GT.U32.AND P0, PT, R15, 0x3ff, PT ;  /* 0x000003ff0f00780c */ /* 0x000fce0003f04070 */
[----:B------:R-:W1:Y:S08]  /*0100*/  @!P2 LDC.64 R8, c[0x0][0x380] ;  /* 0x0000e000ff08ab82 */ /* 0x000e700000000a00 */
[----:B------:R-:W2:Y:S08]  /*0110*/  @!P3 LDC.64 R10, c[0x0][0x380] ;  /* 0x0000e000ff0abb82 */ /* 0x000eb00000000a00 */
[----:B------:R-:W4:Y:S01]  /*0120*/  @!P0 LDC.64 R4, c[0x0][0x380] ;  /* 0x0000e000ff048b82 */ /* 0x000f220000000a00 */
[----:B0-----:R-:W-:-:S06]  /*0130*/  @!P1 IMAD.WIDE.U32 R6, R12, 0x4, R6 ;  /* 0x000000040c069825 */ /* 0x001fcc00078e0006 */
[----:B---3--:R-:W3:Y:S01]  /*0140*/  @!P1 LDG.E R6, desc[UR6][R6.64] ;  /* 0x0000000606069981 */ /* 0x008ee2000c1e1900 */
[----:B-1----:R-:W-:-:S06]  /*0150*/  @!P2 IMAD.WIDE.U32 R8, R13, 0x4, R8 ;  /* 0x000000040d08a825 */ /* 0x002fcc00078e0008 */
[----:B------:R-:W5:Y:S01]  /*0160*/  @!P2 LDG.E R9, desc[UR6][R8.64] ;  /* 0x000000060809a981 */ /* 0x000f62000c1e1900 */
[----:B--2---:R-:W-:-:S06]  /*0170*/  @!P3 IMAD.WIDE.U32 R10, R14, 0x4, R10 ;  /* 0x000000040e0ab825 */ /* 0x004fcc00078e000a */
[----:B------:R-:W2:Y:S01]  /*0180*/  @!P3 LDG.E R11, desc[UR6][R10.64] ;  /* 0x000000060a0bb981 */ /* 0x000ea2000c1e1900 */
[----:B----4-:R-:W-:-:S06]  /*0190*/  @!P0 IMAD.WIDE.U32 R4, R15, 0x4, R4 ;  /* 0x000000040f048825 */ /* 0x010fcc00078e0004 */
[----:B------:R-:W4:Y:S01]  /*01a0*/  @!P0 LDG.E R5, desc[UR6][R4.64] ;  /* 0x0000000604058981 */ /* 0x000f22000c1e1900 */
[----:B------:R-:W0:Y:S01]  /*01b0*/  S2UR UR5, SR_CgaCtaId ;  /* 0x00000000000579c3 */ /* 0x000e220000008800 */
[----:B------:R-:W-:Y:S01]  /*01c0*/  IMAD.MOV.U32 R12, RZ, RZ, RZ ;  /* 0x000000ffff0c7224 */ /* 0x000fe200078e00ff */
[----:B------:R-:W-:Y:S02]  /*01d0*/  UMOV UR4, 0x400 ;  /* 0x0000040000047882 */ /* 0x000fe40000000000 */
[----:B0-----:R-:W-:Y:S01]  /*01e0*/  ULEA UR4, UR5, UR4, 0x18 ;  /* 0x0000000405047291 */ /* 0x001fe2000f8ec0ff */
[----:B---3--:R-:W-:Y:S01]  /*01f0*/  @!P1 FADD R12, RZ, R6 ;  /* 0x00000006ff0c9221 */ /* 0x008fe20000000000 */
[----:B------:R-:W-:-:S03]  /*0200*/  ISETP.GE.U32.AND P1, PT, R3, 0x2, PT ;  /* 0x000000020300780c */ /* 0x000fc60003f26070 */
[----:B-----5:R-:W-:-:S04]  /*0210*/  @!P2 FADD R12, R12, R9 ;  /* 0x000000090c0ca221 */ /* 0x020fc80000000000 */
[----:B--2---:R-:W-:-:S04]  /*0220*/  @!P3 FADD R12, R12, R11 ;  /* 0x0000000b0c0cb221 */ /* 0x004fc80000000000 */
[----:B----4-:R-:W-:Y:S01]  /*0230*/  @!P0 FADD R12, R12, R5 ;  /* 0x000000050c0c8221 */ /* 0x010fe20000000000 */
[----:B------:R-:W-:-:S05]  /*0240*/  LEA R5, R2, UR4, 0x2 ;  /* 0x0000000402057c11 */ /* 0x000fca000f8e10ff */
[----:B------:R0:W-:Y:S01]  /*0250*/  STS [R5], R12 ;  /* 0x0000000c05007388 */ /* 0x0001e20000000800 */
[----:B------:R-:W-:Y:S01]  /*0260*/  BAR.SYNC.DEFER_BLOCKING 0x0 ;  /* 0x0000000000007b1d */ /* 0x000fe20000010000 */
[----:B------:R-:W-:-:S05]  /*0270*/  ISETP.NE.AND P2, PT, R2, RZ, PT ;  /* 0x000000ff0200720c */ /* 0x000fca0003f45270 */
[----:B------:R-:W-:Y:S08]  /*0280*/  @!P1 BRA `(.L_x_11) ;  /* 0x00000000002c9947 */ /* 0x000ff00003800000 */
.L_x_12:
[----:B------:R-:W-:-:S04]  /*0290*/  SHF.R.U32.HI R8, RZ, 0x1, R3 ;  /* 0x00000001ff087819 */ /* 0x000fc80000011603 */
[----:B------:R-:W-:-:S13]  /*02a0*/  ISETP.GE.U32.AND P0, PT, R2, R8, PT ;  /* 0x000000080200720c */ /* 0x000fda0003f06070 */
[----:B------:R-:W-:Y:S01]  /*02b0*/  @!P0 LEA R4, R8, R5, 0x2 ;  /* 0x0000000508048211 */ /* 0x000fe200078e10ff */
[----:B------:R-:W-:Y:S05]  /*02c0*/  @!P0 LDS R7, [R5] ;  /* 0x0000000005078984 */ /* 0x000fea0000000800 */
[----:B------:R-:W1:Y:S02]  /*02d0*/  @!P0 LDS R4, [R4] ;  /* 0x0000000004048984 */ /* 0x000e640000000800 */
[----:B-1----:R-:W-:-:S05]  /*02e0*/  @!P0 FADD R6, R4, R7 ;  /* 0x0000000704068221 */ /* 0x002fca0000000000 */
[----:B------:R1:W-:Y:S01]  /*02f0*/  @!P0 STS [R5], R6 ;  /* 0x0000000605008388 */ /* 0x0003e20000000800 */
[----:B------:R-:W-:Y:S01]  /*0300*/  BAR.SYNC.DEFER_BLOCKING 0x0 ;  /* 0x0000000000007b1d */ /* 0x000fe20000010000 */
[----:B------:R-:W-:Y:S02]  /*0310*/  ISETP.GT.U32.AND P0, PT, R3, 0x3, PT ;  /* 0x000000030300780c */ /* 0x000fe40003f04070 */
[----:B------:R-:W-:-:S11]  /*0320*/  MOV R3, R8 ;  /* 0x0000000800037202 */ /* 0x000fd60000000f00 */
[----:B-1----:R-:W-:Y:S05]  /*0330*/  @P0 BRA `(.L_x_12) ;  /* 0xfffffffc00d40947 */ /* 0x002fea000383ffff */
.L_x_11:
[----:B------:R-:W-:Y:S05]  /*0340*/  @P2 EXIT ;  /* 0x000000000000294d */ /* 0x000fea0003800000 */
[----:B------:R-:W1:Y:S01]  /*0350*/  S2UR UR5, SR_CgaCtaId ;  /* 0x00000000000579c3 */ /* 0x000e620000008800 */
[----:B------:R-:W-:-:S07]  /*0360*/  UMOV UR4, 0x400 ;  /* 0x0000040000047882 */ /* 0x000fce0000000000 */
[----:B------:R-:W2:Y:S01]  /*0370*/  LDC.64 R2, c[0x0][0x388] ;  /* 0x0000e200ff027b82 */ /* 0x000ea20000000a00 */
[----:B-1----:R-:W-:Y:S01]  /*0380*/  ULEA UR4, UR5, UR4, 0x18 ;  /* 0x0000000405047291 */ /* 0x002fe2000f8ec0ff */
[----:B--2---:R-:W-:-:S08]  /*0390*/  IMAD.WIDE.U32 R2, R0, 0x4, R2 ;  /* 0x0000000400027825 */ /* 0x004fd000078e0002 */
[----:B0-----:R-:W0:Y:S04]  /*03a0*/  LDS R5, [UR4] ;  /* 0x00000004ff057984 */ /* 0x001e280008000800 */
[----:B0-----:R-:W-:Y:S01]  /*03b0*/  STG.E desc[UR6][R2.64], R5 ;  /* 0x0000000502007986 */ /* 0x001fe2000c101906 */
[----:B------:R-:W-:Y:S05]  /*03c0*/  EXIT ;  /* 0x000000000000794d */ /* 0x000fea0003800000 */
.L_x_13:
        /* <DEDUP_REMOVED lines=11> */
.L_x_17:


//--------------------- .nv.shared.reserved.0     --------------------------
	.section	.nv.shared.reserved.0,"aw",@nobits
	.weak		__nv_reservedSMEM_offset_0_alias
	.size		__nv_reservedSMEM_offset_0_alias, 0, 64
	.other		__nv_reservedSMEM_offset_0_alias,@"STO_CUDA_RESERVED_SHARED STV_DEFAULT"
__nv_reservedSMEM_offset_0_alias:
	.zero		0
	.zero		64


//--------------------- .nv.shared._Z31shared_reduced_kernel_coalescedPfS_ --------------------------
	.section	.nv.shared._Z31shared_reduced_kernel_coalescedPfS_,"aw",@nobits
	.sectionflags	@""
	.align	4
.nv.shared._Z31shared_reduced_kernel_coalescedPfS_:
	.zero		2048


//--------------------- .nv.shared._Z40shared_reduce_kernel_coalesced_coarsenedPfS_ --------------------------
	.section	.nv.shared._Z40shared_reduce_kernel_coalesced_coarsenedPfS_,"aw",@nobits
	.sectionflags	@""
	.align	4
.nv.shared._Z40shared_reduce_kernel_coalesced_coarsenedPfS_:
	.zero		2048


//--------------------- .nv.constant0._Z19naive_reduce_kernelPfS_ --------------------------
	.section	.nv.constant0._Z19naive_reduce_kernelPfS_,"a",@progbits
	.sectionflags	@""
	.align	4
.nv.constant0._Z19naive_reduce_kernelPfS_:
	.zero		912


//--------------------- .nv.constant0._Z23reduce_kernel_coalescedPfS_ --------------------------
	.section	.nv.constant0._Z23reduce_kernel_coalescedPfS_,"a",@progbits
	.sectionflags	@""
	.align	4
.nv.constant0._Z23reduce_kernel_coalescedPfS_:
	.zero		912


//--------------------- .nv.constant0._Z31shared_reduced_kernel_coalescedPfS_ --------------------------
	.section	.nv.constant0._Z31shared_reduced_kernel_coalescedPfS_,"a",@progbits
	.sectionflags	@""
	.align	4
.nv.constant0._Z31shared_reduced_kernel_coalescedPfS_:
	.zero		912


//--------------------- .nv.constant0._Z40shared_reduce_kernel_coalesced_coarsenedPfS_ --------------------------
	.section	.nv.constant0._Z40shared_reduce_kernel_coalesced_coarsenedPfS_,"a",@progbits
	.sectionflags	@""
	.align	4
.nv.constant0._Z40shared_reduce_kernel_coalesced_coarsenedPfS_:
	.zero		912


//--------------------- SYMBOLS --------------------------

	.type		.nv.reservedSmem.offset0,@object
	.size		.nv.reservedSmem.offset0,0x4
	.type		.nv.reservedSmem.cap,@object
	.size		.nv.reservedSmem.cap,0x4
